//
// Generated by NVIDIA NVVM Compiler
//
// Compiler Build ID: CL-36424714
// Cuda compilation tools, release 13.0, V13.0.88
// Based on NVVM 20.0.0
//

.version 9.0
.target sm_100
.address_size 64

	// .globl	_Z14funtion_smoothPfS_S_i

.visible .entry _Z14funtion_smoothPfS_S_i(
	.param .u64 .ptr .align 1 _Z14funtion_smoothPfS_S_i_param_0,
	.param .u64 .ptr .align 1 _Z14funtion_smoothPfS_S_i_param_1,
	.param .u64 .ptr .align 1 _Z14funtion_smoothPfS_S_i_param_2,
	.param .u32 _Z14funtion_smoothPfS_S_i_param_3
)
{
	.reg .pred 	%p<21>;
	.reg .b32 	%r<32>;
	.reg .b32 	%f<151>;
	.reg .b64 	%rd<17>;

	ld.param.u64 	%rd9, [_Z14funtion_smoothPfS_S_i_param_0];
	ld.param.u64 	%rd7, [_Z14funtion_smoothPfS_S_i_param_1];
	ld.param.u64 	%rd8, [_Z14funtion_smoothPfS_S_i_param_2];
	ld.param.u32 	%r5, [_Z14funtion_smoothPfS_S_i_param_3];
	cvta.to.global.u64 	%rd15, %rd9;
	mov.u32 	%r6, %ctaid.x;
	mov.u32 	%r7, %ntid.x;
	mov.u32 	%r8, %tid.x;
	mad.lo.s32 	%r1, %r6, %r7, %r8;
	setp.ge.s32 	%p1, %r1, %r5;
	@%p1 bra 	$L__BB0_15;
	setp.lt.s32 	%p2, %r5, 1;
	mov.f32 	%f149, 0f00000000;
	mov.f32 	%f150, %f149;
	@%p2 bra 	$L__BB0_14;
	mul.wide.s32 	%rd10, %r1, 4;
	add.s64 	%rd11, %rd15, %rd10;
	ld.global.f32 	%f1, [%rd11];
	mov.f32 	%f150, 0f00000000;
	mov.f32 	%f20, 0f3F000000;
	mul.rn.f32 	%f21, %f20, %f150;
	mov.f32 	%f22, 0f3DF6384F;
	mul.rn.f32 	%f23, %f22, %f150;
	fma.rn.f32 	%f24, %f21, 0f3FB8AA3B, 0f00000000;
	add.f32 	%f25, %f24, 0f00000000;
	mul.f32 	%f26, %f23, 0f40400000;
	fma.rn.f32 	%f27, %f26, %f21, %f25;
	fma.rn.f32 	%f28, %f23, 0f00000000, %f27;
	mov.f32 	%f29, 0f40000000;
	add.rn.f32 	%f30, %f29, %f28;
	mov.f32 	%f31, 0fC0000000;
	add.rn.f32 	%f32, %f30, %f31;
	neg.f32 	%f33, %f32;
	add.rn.f32 	%f34, %f28, %f33;
	mul.rn.f32 	%f35, %f30, %f29;
	neg.f32 	%f36, %f35;
	fma.rn.f32 	%f37, %f30, 0f40000000, %f36;
	fma.rn.f32 	%f38, %f34, 0f40000000, %f37;
	cvt.rni.f32.f32 	%f39, %f35;
	sub.f32 	%f40, %f35, %f39;
	add.f32 	%f41, %f40, %f38;
	fma.rn.f32 	%f42, %f41, 0f391FCB8E, 0f3AAF85ED;
	fma.rn.f32 	%f43, %f42, %f41, 0f3C1D9856;
	fma.rn.f32 	%f44, %f43, %f41, 0f3D6357BB;
	fma.rn.f32 	%f45, %f44, %f41, 0f3E75FDEC;
	fma.rn.f32 	%f46, %f45, %f41, 0f3F317218;
	fma.rn.f32 	%f47, %f46, %f41, 0f3F800000;
	cvt.rzi.s32.f32 	%r9, %f39;
	setp.gt.f32 	%p3, %f39, 0f00000000;
	selp.b32 	%r10, 0, -2097152000, %p3;
	add.s32 	%r11, %r10, 2130706432;
	mov.b32 	%f48, %r11;
	mul.f32 	%f49, %f47, %f48;
	shl.b32 	%r12, %r9, 23;
	sub.s32 	%r13, %r12, %r10;
	mov.b32 	%f50, %r13;
	mul.f32 	%f51, %f49, %f50;
	abs.f32 	%f52, %f35;
	setp.gt.f32 	%p4, %f52, 0f43180000;
	setp.lt.f32 	%p5, %f35, 0f00000000;
	selp.f32 	%f53, 0f00000000, 0f7F800000, %p5;
	selp.f32 	%f54, %f53, %f51, %p4;
	add.f32 	%f2, %f54, %f54;
	neg.s32 	%r31, %r5;
	cvta.to.global.u64 	%rd16, %rd7;
	mov.f32 	%f149, %f150;
$L__BB0_3:
	ld.global.f32 	%f56, [%rd15];
	sub.f32 	%f5, %f1, %f56;
	abs.f32 	%f6, %f5;
	setp.lt.f32 	%p6, %f6, 0f00800000;
	mul.f32 	%f57, %f6, 0f4B800000;
	selp.f32 	%f58, %f57, %f6, %p6;
	selp.f32 	%f59, 0fC1C00000, 0f00000000, %p6;
	mov.b32 	%r14, %f58;
	add.s32 	%r15, %r14, -1060439283;
	and.b32  	%r16, %r15, -8388608;
	sub.s32 	%r17, %r14, %r16;
	mov.b32 	%f60, %r17;
	cvt.rn.f32.s32 	%f61, %r16;
	fma.rn.f32 	%f62, %f61, 0f34000000, %f59;
	add.f32 	%f63, %f60, 0fBF800000;
	add.f32 	%f64, %f60, 0f3F800000;
	rcp.approx.ftz.f32 	%f65, %f64;
	add.f32 	%f66, %f63, %f63;
	mul.f32 	%f67, %f66, %f65;
	mul.f32 	%f68, %f67, %f67;
	sub.f32 	%f69, %f63, %f67;
	add.f32 	%f70, %f69, %f69;
	neg.f32 	%f71, %f67;
	fma.rn.f32 	%f72, %f71, %f63, %f70;
	mul.rn.f32 	%f73, %f65, %f72;
	fma.rn.f32 	%f74, %f68, 0f3A2C32E4, 0f3B52E7DB;
	fma.rn.f32 	%f75, %f74, %f68, 0f3C93BB73;
	fma.rn.f32 	%f76, %f75, %f68, 0f3DF6384F;
	mul.rn.f32 	%f77, %f76, %f68;
	fma.rn.f32 	%f78, %f67, 0f3FB8AA3B, %f62;
	sub.f32 	%f79, %f62, %f78;
	fma.rn.f32 	%f80, %f67, 0f3FB8AA3B, %f79;
	fma.rn.f32 	%f81, %f73, 0f3FB8AA3B, %f80;
	fma.rn.f32 	%f82, %f67, 0f32A55E34, %f81;
	mul.f32 	%f83, %f77, 0f40400000;
	fma.rn.f32 	%f84, %f83, %f73, %f82;
	fma.rn.f32 	%f85, %f77, %f67, %f84;
	add.rn.f32 	%f86, %f78, %f85;
	neg.f32 	%f87, %f78;
	add.rn.f32 	%f88, %f86, %f87;
	neg.f32 	%f89, %f88;
	add.rn.f32 	%f90, %f85, %f89;
	mov.f32 	%f91, 0f40000000;
	mul.rn.f32 	%f92, %f86, %f91;
	neg.f32 	%f93, %f92;
	fma.rn.f32 	%f94, %f86, 0f40000000, %f93;
	fma.rn.f32 	%f95, %f90, 0f40000000, %f94;
	cvt.rni.f32.f32 	%f96, %f92;
	sub.f32 	%f97, %f92, %f96;
	add.f32 	%f98, %f97, %f95;
	fma.rn.f32 	%f99, %f98, 0f391FCB8E, 0f3AAF85ED;
	fma.rn.f32 	%f100, %f99, %f98, 0f3C1D9856;
	fma.rn.f32 	%f101, %f100, %f98, 0f3D6357BB;
	fma.rn.f32 	%f102, %f101, %f98, 0f3E75FDEC;
	fma.rn.f32 	%f103, %f102, %f98, 0f3F317218;
	fma.rn.f32 	%f104, %f103, %f98, 0f3F800000;
	cvt.rzi.s32.f32 	%r18, %f96;
	setp.gt.f32 	%p7, %f96, 0f00000000;
	selp.b32 	%r19, 0, -2097152000, %p7;
	add.s32 	%r20, %r19, 2130706432;
	mov.b32 	%f105, %r20;
	mul.f32 	%f106, %f104, %f105;
	shl.b32 	%r21, %r18, 23;
	sub.s32 	%r22, %r21, %r19;
	mov.b32 	%f107, %r22;
	mul.f32 	%f108, %f106, %f107;
	abs.f32 	%f109, %f92;
	setp.gt.f32 	%p8, %f109, 0f43180000;
	setp.lt.f32 	%p9, %f92, 0f00000000;
	selp.f32 	%f110, 0f00000000, 0f7F800000, %p9;
	selp.f32 	%f7, %f110, %f108, %p8;
	setp.eq.f32 	%p10, %f5, 0f3F800000;
	mov.f32 	%f147, 0f3F800000;
	@%p10 bra 	$L__BB0_8;
	setp.num.f32 	%p11, %f6, %f6;
	@%p11 bra 	$L__BB0_6;
	mov.f32 	%f112, 0f40000000;
	add.rn.f32 	%f147, %f5, %f112;
	bra.uni 	$L__BB0_8;
$L__BB0_6:
	setp.neu.f32 	%p12, %f5, 0f00000000;
	setp.neu.f32 	%p13, %f6, 0f7F800000;
	and.pred  	%p14, %p12, %p13;
	mov.f32 	%f147, %f7;
	@%p14 bra 	$L__BB0_8;
	add.f32 	%f111, %f5, %f5;
	mov.b32 	%r23, %f111;
	and.b32  	%r24, %r23, 2147483647;
	mov.b32 	%f147, %r24;
$L__BB0_8:
	setp.eq.f32 	%p15, %f5, 0f3F800000;
	neg.f32 	%f114, %f147;
	div.rn.f32 	%f115, %f114, %f2;
	fma.rn.f32 	%f116, %f115, 0f3BBB989D, 0f3F000000;
	cvt.sat.f32.f32 	%f117, %f116;
	mov.f32 	%f118, 0f4B400001;
	mov.f32 	%f119, 0f437C0000;
	fma.rm.f32 	%f120, %f117, %f119, %f118;
	add.f32 	%f121, %f120, 0fCB40007F;
	neg.f32 	%f122, %f121;
	fma.rn.f32 	%f123, %f115, 0f3FB8AA3B, %f122;
	fma.rn.f32 	%f124, %f115, 0f32A57060, %f123;
	mov.b32 	%r25, %f120;
	shl.b32 	%r26, %r25, 23;
	mov.b32 	%f125, %r26;
	ex2.approx.ftz.f32 	%f126, %f124;
	mul.f32 	%f127, %f126, %f125;
	ld.global.f32 	%f128, [%rd16];
	fma.rn.f32 	%f149, %f128, %f127, %f149;
	mov.f32 	%f148, 0f3F800000;
	@%p15 bra 	$L__BB0_13;
	setp.num.f32 	%p16, %f6, %f6;
	@%p16 bra 	$L__BB0_11;
	mov.f32 	%f130, 0f40000000;
	add.rn.f32 	%f148, %f5, %f130;
	bra.uni 	$L__BB0_13;
$L__BB0_11:
	setp.neu.f32 	%p17, %f5, 0f00000000;
	setp.neu.f32 	%p18, %f6, 0f7F800000;
	and.pred  	%p19, %p17, %p18;
	mov.f32 	%f148, %f7;
	@%p19 bra 	$L__BB0_13;
	add.f32 	%f129, %f5, %f5;
	mov.b32 	%r27, %f129;
	and.b32  	%r28, %r27, 2147483647;
	mov.b32 	%f148, %r28;
$L__BB0_13:
	neg.f32 	%f131, %f148;
	div.rn.f32 	%f132, %f131, %f2;
	fma.rn.f32 	%f133, %f132, 0f3BBB989D, 0f3F000000;
	cvt.sat.f32.f32 	%f134, %f133;
	mov.f32 	%f135, 0f4B400001;
	mov.f32 	%f136, 0f437C0000;
	fma.rm.f32 	%f137, %f134, %f136, %f135;
	add.f32 	%f138, %f137, 0fCB40007F;
	neg.f32 	%f139, %f138;
	fma.rn.f32 	%f140, %f132, 0f3FB8AA3B, %f139;
	fma.rn.f32 	%f141, %f132, 0f32A57060, %f140;
	mov.b32 	%r29, %f137;
	shl.b32 	%r30, %r29, 23;
	mov.b32 	%f142, %r30;
	ex2.approx.ftz.f32 	%f143, %f141;
	fma.rn.f32 	%f150, %f143, %f142, %f150;
	add.s32 	%r31, %r31, 1;
	setp.ne.s32 	%p20, %r31, 0;
	add.s64 	%rd16, %rd16, 4;
	add.s64 	%rd15, %rd15, 4;
	@%p20 bra 	$L__BB0_3;
$L__BB0_14:
	div.rn.f32 	%f144, %f149, %f150;
	cvta.to.global.u64 	%rd12, %rd8;
	mul.wide.s32 	%rd13, %r1, 4;
	add.s64 	%rd14, %rd12, %rd13;
	st.global.f32 	[%rd14], %f144;
$L__BB0_15:
	ret;

}


// ===== COMPILED SASS (sm_100) =====

	.target	sm_100

	.elftype	@"ET_EXEC"


//--------------------- .note.nv.tkinfo           --------------------------
	.section	.note.nv.tkinfo,"",@"SHT_NOTE"
	.sectionflags	@"SHF_NOTE_NV_TKINFO"
	.tkinfo
        /*0018*/ 	.word	0x00000002
        /*0030*/ 	.string	""
        /*0030*/ 	.string	"ptxas"
        /*0030*/ 	.string	"Cuda compilation tools, release 13.0, V13.0.88"
        /*0030*/ 	.string	"Build cuda_13.0.r13.0/compiler.36424714_0"
        /*0030*/ 	.string	"-arch sm_100 -m 64 "



//--------------------- .note.nv.cuinfo           --------------------------
	.section	.note.nv.cuinfo,"",@"SHT_NOTE"
	.sectionflags	@"SHF_NOTE_NV_CUINFO"
        /*0018*/ 	.short	0x0002
        /*001a*/ 	.short	0x0064
        /*001c*/ 	.short	0x0082
	.zero		2


//--------------------- .nv.info                  --------------------------
	.section	.nv.info,"",@"SHT_CUDA_INFO"
	.align	4


	//----- nvinfo : EIATTR_REGCOUNT
	.align		4
        /*0000*/ 	.byte	0x04, 0x2f
        /*0002*/ 	.short	(.L_1 - .L_0)
	.align		4
.L_0:
        /*0004*/ 	.word	index@(_Z14funtion_smoothPfS_S_i)
        /*0008*/ 	.word	0x00000016


	//----- nvinfo : EIATTR_FRAME_SIZE
	.align		4
.L_1:
        /*000c*/ 	.byte	0x04, 0x11
        /*000e*/ 	.short	(.L_3 - .L_2)
	.align		4
.L_2:
        /*0010*/ 	.word	index@($__internal_0_$__cuda_sm3x_div_rn_noftz_f32_slowpath)
        /*0014*/ 	.word	0x00000000


	//----- nvinfo : EIATTR_FRAME_SIZE
	.align		4
.L_3:
        /*0018*/ 	.byte	0x04, 0x11
        /*001a*/ 	.short	(.L_5 - .L_4)
	.align		4
.L_4:
        /*001c*/ 	.word	index@(_Z14funtion_smoothPfS_S_i)
        /*0020*/ 	.word	0x00000000


	//----- nvinfo : EIATTR_MIN_STACK_SIZE
	.align		4
.L_5:
        /*0024*/ 	.byte	0x04, 0x12
        /*0026*/ 	.short	(.L_7 - .L_6)
	.align		4
.L_6:
        /*0028*/ 	.word	index@(_Z14funtion_smoothPfS_S_i)
        /*002c*/ 	.word	0x00000000
.L_7:


//--------------------- .nv.compat                --------------------------
	.section	.nv.compat,"",@"SHT_CUDA_COMPAT_INFO"
	.align	4
        /*0000*/ 	.byte	0x02, 0x09, 0x00, 0x00, 0x02, 0x02, 0x01, 0x00, 0x02, 0x05, 0x05, 0x00, 0x03, 0x07, 0x01, 0x01
        /*0010*/ 	.byte	0x02, 0x03, 0x00, 0x00, 0x02, 0x06, 0x01, 0x00, 0x04, 0x0b, 0x08, 0x00, 0x01, 0x00, 0x00, 0x00
        /*0020*/ 	.byte	0x00, 0x00, 0x00, 0x00


//--------------------- .nv.info._Z14funtion_smoothPfS_S_i --------------------------
	.section	.nv.info._Z14funtion_smoothPfS_S_i,"",@"SHT_CUDA_INFO"
	.sectionflags	@""
	.align	4


	//----- nvinfo : EIATTR_CUDA_API_VERSION
	.align		4
        /*0000*/ 	.byte	0x04, 0x37
        /*0002*/ 	.short	(.L_9 - .L_8)
.L_8:
        /*0004*/ 	.word	0x00000082


	//----- nvinfo : EIATTR_KPARAM_INFO
	.align		4
.L_9:
        /*0008*/ 	.byte	0x04, 0x17
        /*000a*/ 	.short	(.L_11 - .L_10)
.L_10:
        /*000c*/ 	.word	0x00000000
        /*0010*/ 	.short	0x0003
        /*0012*/ 	.short	0x0018
        /*0014*/ 	.byte	0x00, 0xf0, 0x11, 0x00


	//----- nvinfo : EIATTR_KPARAM_INFO
	.align		4
.L_11:
        /*0018*/ 	.byte	0x04, 0x17
        /*001a*/ 	.short	(.L_13 - .L_12)
.L_12:
        /*001c*/ 	.word	0x00000000
        /*0020*/ 	.short	0x0002
        /*0022*/ 	.short	0x0010
        /*0024*/ 	.byte	0x00, 0xf5, 0x21, 0x00


	//----- nvinfo : EIATTR_KPARAM_INFO
	.align		4
.L_13:
        /*0028*/ 	.byte	0x04, 0x17
        /*002a*/ 	.short	(.L_15 - .L_14)
.L_14:
        /*002c*/ 	.word	0x00000000
        /*0030*/ 	.short	0x0001
        /*0032*/ 	.short	0x0008
        /*0034*/ 	.byte	0x00, 0xf5, 0x21, 0x00


	//----- nvinfo : EIATTR_KPARAM_INFO
	.align		4
.L_15:
        /*0038*/ 	.byte	0x04, 0x17
        /*003a*/ 	.short	(.L_17 - .L_16)
.L_16:
        /*003c*/ 	.word	0x00000000
        /*0040*/ 	.short	0x0000
        /*0042*/ 	.short	0x0000
        /*0044*/ 	.byte	0x00, 0xf5, 0x21, 0x00


	//----- nvinfo : EIATTR_SPARSE_MMA_MASK
	.align		4
.L_17:
        /*0048*/ 	.byte	0x03, 0x50
        /*004a*/ 	.short	0x0000


	//----- nvinfo : EIATTR_MAXREG_COUNT
	.align		4
        /*004c*/ 	.byte	0x03, 0x1b
        /*004e*/ 	.short	0x00ff


	//----- nvinfo : EIATTR_MERCURY_ISA_VERSION
	.align		4
        /*0050*/ 	.byte	0x03, 0x5f
        /*0052*/ 	.short	0x0101


	//----- nvinfo : EIATTR_VRC_CTA_INIT_COUNT
	.align		4
        /*0054*/ 	.byte	0x02, 0x4a
	.zero		1
	.zero		1


	//----- nvinfo : EIATTR_EXIT_INSTR_OFFSETS
	.align		4
        /*0058*/ 	.byte	0x04, 0x1c
        /*005a*/ 	.short	(.L_19 - .L_18)


	//   ....[0]....
.L_18:
        /*005c*/ 	.word	0x00000080


	//   ....[1]....
        /*0060*/ 	.word	0x00000d60


	//----- nvinfo : EIATTR_CRS_STACK_SIZE
	.align		4
.L_19:
        /*0064*/ 	.byte	0x04, 0x1e
        /*0066*/ 	.short	(.L_21 - .L_20)
.L_20:
        /*0068*/ 	.word	0x00000000


	//----- nvinfo : EIATTR_CBANK_PARAM_SIZE
	.align		4
.L_21:
        /*006c*/ 	.byte	0x03, 0x19
        /*006e*/ 	.short	0x001c


	//----- nvinfo : EIATTR_PARAM_CBANK
	.align		4
        /*0070*/ 	.byte	0x04, 0x0a
        /*0072*/ 	.short	(.L_23 - .L_22)
	.align		4
.L_22:
        /*0074*/ 	.word	index@(.nv.constant0._Z14funtion_smoothPfS_S_i)
        /*0078*/ 	.short	0x0380
        /*007a*/ 	.short	0x001c


	//----- nvinfo : EIATTR_SW_WAR
	.align		4
.L_23:
        /*007c*/ 	.byte	0x04, 0x36
        /*007e*/ 	.short	(.L_25 - .L_24)
.L_24:
        /*0080*/ 	.word	0x00000008
.L_25:


//--------------------- .nv.callgraph             --------------------------
	.section	.nv.callgraph,"",@"SHT_CUDA_CALLGRAPH"
	.align	4
	.sectionentsize	8
	.align		4
        /*0000*/ 	.word	0x00000000
	.align		4
        /*0004*/ 	.word	0xffffffff
	.align		4
        /*0008*/ 	.word	0x00000000
	.align		4
        /*000c*/ 	.word	0xfffffffe
	.align		4
        /*0010*/ 	.word	0x00000000
	.align		4
        /*0014*/ 	.word	0xfffffffd
	.align		4
        /*0018*/ 	.word	0x00000000
	.align		4
        /*001c*/ 	.word	0xfffffffc


//--------------------- .text._Z14funtion_smoothPfS_S_i --------------------------
	.section	.text._Z14funtion_smoothPfS_S_i,"ax",@progbits
	.align	128
        .global         _Z14funtion_smoothPfS_S_i
        .type           _Z14funtion_smoothPfS_S_i,@function
        .size           _Z14funtion_smoothPfS_S_i,(.L_x_24 - _Z14funtion_smoothPfS_S_i)
        .other          _Z14funtion_smoothPfS_S_i,@"STO_CUDA_ENTRY STV_DEFAULT"
_Z14funtion_smoothPfS_S_i:
.text._Z14funtion_smoothPfS_S_i:
[----:B------:R-:W-:Y:S01]  /*0000*/  LDC R1, c[0x0][0x37c] ;  /* 0x0000df00ff017b82 */ /* 0x000fe20000000800 */
[----:B------:R-:W0:Y:S07]  /*0010*/  S2R R3, SR_TID.X ;  /* 0x0000000000037919 */ /* 0x000e2e0000002100 */
[----:B------:R-:W0:Y:S01]  /*0020*/  S2UR UR5, SR_CTAID.X ;  /* 0x00000000000579c3 */ /* 0x000e220000002500 */
[----:B------:R-:W1:Y:S01]  /*0030*/  LDCU UR4, c[0x0][0x398] ;  /* 0x00007300ff0477ac */ /* 0x000e620008000800 */
[----:B------:R-:W2:Y:S06]  /*0040*/  LDCU.64 UR10, c[0x0][0x380] ;  /* 0x00007000ff0a77ac */ /* 0x000eac0008000a00 */
[----:B------:R-:W0:Y:S02]  /*0050*/  LDC R2, c[0x0][0x360] ;  /* 0x0000d800ff027b82 */ /* 0x000e240000000800 */
[----:B0-----:R-:W-:-:S05]  /*0060*/  IMAD R2, R2, UR5, R3 ;  /* 0x0000000502027c24 */ /* 0x001fca000f8e0203 */
[----:B-1----:R-:W-:-:S13]  /*0070*/  ISETP.GE.AND P0, PT, R2, UR4, PT ;  /* 0x0000000402007c0c */ /* 0x002fda000bf06270 */
[----:B--2---:R-:W-:Y:S05]  /*0080*/  @P0 EXIT ;  /* 0x000000000000094d */ /* 0x004fea0003800000 */
[----:B------:R-:W-:Y:S01]  /*0090*/  UISETP.GE.AND UP0, UPT, UR4, 0x1, UPT ;  /* 0x000000010400788c */ /* 0x000fe2000bf06270 */
[----:B------:R-:W-:Y:S01]  /*00a0*/  HFMA2 R5, -RZ, RZ, 0, 0 ;  /* 0x00000000ff057431 */ /* 0x000fe200000001ff */
[----:B------:R-:W-:Y:S01]  /*00b0*/  MOV R6, RZ ;  /* 0x000000ff00067202 */ /* 0x000fe20000000f00 */
[----:B------:R-:W0:Y:S06]  /*00c0*/  LDCU.64 UR6, c[0x0][0x358] ;  /* 0x00006b00ff0677ac */ /* 0x000e2c0008000a00 */
[----:B------:R-:W-:Y:S05]  /*00d0*/  BRA.U !UP0, `(.L_x_0) ;  /* 0x0000000908d87547 */ /* 0x000fea000b800000 */
[----:B------:R-:W-:Y:S01]  /*00e0*/  FFMA R0, RZ, 1.4426950216293334961, RZ ;  /* 0x3fb8aa3bff007823 */ /* 0x000fe200000000ff */
[----:B------:R-:W1:Y:S01]  /*00f0*/  LDC.64 R4, c[0x0][0x380] ;  /* 0x0000e000ff047b82 */ /* 0x000e620000000a00 */
[----:B------:R-:W2:Y:S02]  /*0100*/  LDCU.64 UR8, c[0x0][0x388] ;  /* 0x00007100ff0877ac */ /* 0x000ea40008000a00 */
[----:B------:R-:W-:-:S04]  /*0110*/  FADD R0, RZ, R0 ;  /* 0x00000000ff007221 */ /* 0x000fc80000000000 */
[----:B------:R-:W-:-:S04]  /*0120*/  FFMA R0, RZ, RZ, R0 ;  /* 0x000000ffff007223 */ /* 0x000fc80000000000 */
[----:B------:R-:W-:-:S04]  /*0130*/  FFMA R0, RZ, RZ, R0 ;  /* 0x000000ffff007223 */ /* 0x000fc80000000000 */
[----:B------:R-:W-:-:S04]  /*0140*/  FADD R3, R0, 2 ;  /* 0x4000000000037421 */ /* 0x000fc80000000000 */
[----:B------:R-:W-:-:S04]  /*0150*/  FMUL R6, R3, 2 ;  /* 0x4000000003067820 */ /* 0x000fc80000400000 */
[----:B------:R-:W3:Y:S01]  /*0160*/  FRND R9, R6 ;  /* 0x0000000600097307 */ /* 0x000ee20000201000 */
[----:B------:R-:W-:Y:S01]  /*0170*/  FADD R7, R3, -2 ;  /* 0xc000000003077421 */ /* 0x000fe20000000000 */
[----:B-1----:R-:W-:-:S04]  /*0180*/  IMAD.WIDE R4, R2, 0x4, R4 ;  /* 0x0000000402047825 */ /* 0x002fc800078e0204 */
[----:B------:R-:W-:Y:S01]  /*0190*/  FADD R7, R0, -R7 ;  /* 0x8000000700077221 */ /* 0x000fe20000000000 */
[----:B------:R-:W-:Y:S01]  /*01a0*/  FFMA R0, R3, 2, -R6 ;  /* 0x4000000003007823 */ /* 0x000fe20000000806 */
[----:B0-----:R0:W5:Y:S01]  /*01b0*/  LDG.E R4, desc[UR6][R4.64] ;  /* 0x0000000604047981 */ /* 0x001162000c1e1900 */
[C---:B------:R-:W-:Y:S02]  /*01c0*/  FSETP.GEU.AND P1, PT, R6.reuse, RZ, PT ;  /* 0x000000ff0600720b */ /* 0x040fe40003f2e000 */
[----:B------:R-:W-:Y:S01]  /*01d0*/  FFMA R0, R7, 2, R0 ;  /* 0x4000000007007823 */ /* 0x000fe20000000000 */
[----:B------:R-:W-:Y:S01]  /*01e0*/  UIADD3 UR4, UPT, UPT, -UR4, URZ, URZ ;  /* 0x000000ff04047290 */ /* 0x000fe2000fffe1ff */
[----:B---3--:R-:W-:Y:S01]  /*01f0*/  FADD R3, R6, -R9 ;  /* 0x8000000906037221 */ /* 0x008fe20000000000 */
[----:B------:R-:W-:Y:S02]  /*0200*/  FSETP.GT.AND P0, PT, R9, RZ, PT ;  /* 0x000000ff0900720b */ /* 0x000fe40003f04000 */
[----:B0-----:R-:W-:Y:S01]  /*0210*/  MOV R5, 0x391fcb8e ;  /* 0x391fcb8e00057802 */ /* 0x001fe20000000f00 */
[----:B------:R-:W-:Y:S01]  /*0220*/  FADD R0, R0, R3 ;  /* 0x0000000300007221 */ /* 0x000fe20000000000 */
[----:B------:R-:W-:-:S02]  /*0230*/  SEL R8, RZ, 0x83000000, P0 ;  /* 0x83000000ff087807 */ /* 0x000fc40000000000 */
[----:B------:R-:W-:Y:S01]  /*0240*/  FSETP.GT.AND P0, PT, |R6|, 152, PT ;  /* 0x431800000600780b */ /* 0x000fe20003f04200 */
[C---:B------:R-:W-:Y:S02]  /*0250*/  FFMA R3, R0.reuse, R5, 0.0013391353422775864601 ;  /* 0x3aaf85ed00037423 */ /* 0x040fe40000000005 */
[----:B------:R0:W1:Y:S02]  /*0260*/  F2I.NTZ R5, R6 ;  /* 0x0000000600057305 */ /* 0x0000640000203100 */
[----:B------:R-:W-:-:S04]  /*0270*/  FFMA R3, R0, R3, 0.0096188392490148544312 ;  /* 0x3c1d985600037423 */ /* 0x000fc80000000003 */
[----:B------:R-:W-:Y:S01]  /*0280*/  FFMA R3, R0, R3, 0.055503588169813156128 ;  /* 0x3d6357bb00037423 */ /* 0x000fe20000000003 */
[----:B0-----:R-:W-:-:S03]  /*0290*/  MOV R6, RZ ;  /* 0x000000ff00067202 */ /* 0x001fc60000000f00 */
[----:B------:R-:W-:-:S04]  /*02a0*/  FFMA R3, R0, R3, 0.24022644758224487305 ;  /* 0x3e75fdec00037423 */ /* 0x000fc80000000003 */
[----:B------:R-:W-:Y:S01]  /*02b0*/  FFMA R3, R0, R3, 0.69314718246459960938 ;  /* 0x3f31721800037423 */ /* 0x000fe20000000003 */
[----:B-1----:R-:W-:-:S03]  /*02c0*/  LEA R5, R5, -R8, 0x17 ;  /* 0x8000000805057211 */ /* 0x002fc600078eb8ff */
[----:B------:R-:W-:Y:S01]  /*02d0*/  FFMA R3, R0, R3, 1 ;  /* 0x3f80000000037423 */ /* 0x000fe20000000003 */
[----:B------:R-:W-:-:S05]  /*02e0*/  IADD3 R0, PT, PT, R8, 0x7f000000, RZ ;  /* 0x7f00000008007810 */ /* 0x000fca0007ffe0ff */
[----:B------:R-:W-:-:S04]  /*02f0*/  FMUL R0, R3, R0 ;  /* 0x0000000003007220 */ /* 0x000fc80000400000 */
[----:B------:R-:W-:Y:S01]  /*0300*/  FMUL R0, R0, R5 ;  /* 0x0000000500007220 */ /* 0x000fe20000400000 */
[----:B------:R-:W-:Y:S02]  /*0310*/  @P0 FSEL R0, RZ, +INF , !P1 ;  /* 0x7f800000ff000808 */ /* 0x000fe40004800000 */
[----:B------:R-:W-:-:S03]  /*0320*/  MOV R5, RZ ;  /* 0x000000ff00057202 */ /* 0x000fc60000000f00 */
[----:B--2---:R-:W-:-:S07]  /*0330*/  FADD R3, R0, R0 ;  /* 0x0000000000037221 */ /* 0x004fce0000000000 */
.L_x_9:
[----:B------:R-:W-:Y:S01]  /*0340*/  MOV R8, UR10 ;  /* 0x0000000a00087c02 */ /* 0x000fe20008000f00 */
[----:B------:R-:W-:-:S05]  /*0350*/  IMAD.U32 R9, RZ, RZ, UR11 ;  /* 0x0000000bff097e24 */ /* 0x000fca000f8e00ff */
[----:B------:R-:W2:Y:S01]  /*0360*/  LDG.E R7, desc[UR6][R8.64] ;  /* 0x0000000608077981 */ /* 0x000ea2000c1e1900 */
[----:B------:R-:W-:Y:S01]  /*0370*/  HFMA2 R14, -RZ, RZ, 0.771484375, 0.21533203125 ;  /* 0x3a2c32e4ff0e7431 */ /* 0x000fe200000001ff */
[----:B------:R-:W-:Y:S01]  /*0380*/  BSSY.RECONVERGENT B0, `(.L_x_1) ;  /* 0x0000049000007945 */ /* 0x000fe20003800200 */
[----:B--2--5:R-:W-:-:S04]  /*0390*/  FADD R7, R4, -R7 ;  /* 0x8000000704077221 */ /* 0x024fc80000000000 */
[C---:B------:R-:W-:Y:S01]  /*03a0*/  FMUL R0, |R7|.reuse, 16777216 ;  /* 0x4b80000007007820 */ /* 0x040fe20000400200 */
[C---:B------:R-:W-:Y:S02]  /*03b0*/  FSETP.GEU.AND P0, PT, |R7|.reuse, 1.175494350822287508e-38, PT ;  /* 0x008000000700780b */ /* 0x040fe40003f0e200 */
[----:B------:R-:W-:Y:S02]  /*03c0*/  FSETP.NEU.AND P2, PT, R7, 1, PT ;  /* 0x3f8000000700780b */ /* 0x000fe40003f4d000 */
[----:B------:R-:W-:-:S04]  /*03d0*/  FSEL R0, R0, |R7|, !P0 ;  /* 0x4000000700007208 */ /* 0x000fc80004000000 */
[----:B------:R-:W-:-:S04]  /*03e0*/  IADD3 R10, PT, PT, R0, -0x3f3504f3, RZ ;  /* 0xc0cafb0d000a7810 */ /* 0x000fc80007ffe0ff */
[----:B------:R-:W-:-:S04]  /*03f0*/  LOP3.LUT R11, R10, 0xff800000, RZ, 0xc0, !PT ;  /* 0xff8000000a0b7812 */ /* 0x000fc800078ec0ff */
[-C--:B------:R-:W-:Y:S02]  /*0400*/  IADD3 R0, PT, PT, R0, -R11.reuse, RZ ;  /* 0x8000000b00007210 */ /* 0x080fe40007ffe0ff */
[----:B------:R-:W-:-:S03]  /*0410*/  I2FP.F32.S32 R11, R11 ;  /* 0x0000000b000b7245 */ /* 0x000fc60000201400 */
[C---:B------:R-:W-:Y:S01]  /*0420*/  FADD R12, R0.reuse, 1 ;  /* 0x3f800000000c7421 */ /* 0x040fe20000000000 */
[----:B------:R-:W-:Y:S01]  /*0430*/  FADD R10, R0, -1 ;  /* 0xbf800000000a7421 */ /* 0x000fe20000000000 */
[----:B------:R-:W-:-:S03]  /*0440*/  FSEL R0, RZ, -24, P0 ;  /* 0xc1c00000ff007808 */ /* 0x000fc60000000000 */
[----:B------:R-:W-:Y:S01]  /*0450*/  FADD R9, R10, R10 ;  /* 0x0000000a0a097221 */ /* 0x000fe20000000000 */
[----:B------:R-:W0:Y:S01]  /*0460*/  MUFU.RCP R12, R12 ;  /* 0x0000000c000c7308 */ /* 0x000e220000001000 */
[----:B------:R-:W-:Y:S02]  /*0470*/  FFMA R11, R11, 1.1920928955078125e-07, R0 ;  /* 0x340000000b0b7823 */ /* 0x000fe40000000000 */
[----:B0-----:R-:W-:-:S04]  /*0480*/  FMUL R8, R12, R9 ;  /* 0x000000090c087220 */ /* 0x001fc80000400000 */
[----:B------:R-:W-:Y:S01]  /*0490*/  FADD R13, R10, -R8 ;  /* 0x800000080a0d7221 */ /* 0x000fe20000000000 */
[C---:B------:R-:W-:Y:S01]  /*04a0*/  FMUL R9, R8.reuse, R8 ;  /* 0x0000000808097220 */ /* 0x040fe20000400000 */
[----:B------:R-:W-:Y:S02]  /*04b0*/  FFMA R0, R8, 1.4426950216293334961, R11 ;  /* 0x3fb8aa3b08007823 */ /* 0x000fe4000000000b */
[----:B------:R-:W-:Y:S01]  /*04c0*/  FADD R13, R13, R13 ;  /* 0x0000000d0d0d7221 */ /* 0x000fe20000000000 */
[----:B------:R-:W-:Y:S01]  /*04d0*/  FFMA R14, R9, R14, 0.0032181653659790754318 ;  /* 0x3b52e7db090e7423 */ /* 0x000fe2000000000e */
[----:B------:R-:W-:Y:S02]  /*04e0*/  FADD R11, R11, -R0 ;  /* 0x800000000b0b7221 */ /* 0x000fe40000000000 */
[----:B------:R-:W-:Y:S01]  /*04f0*/  FFMA R13, R10, -R8, R13 ;  /* 0x800000080a0d7223 */ /* 0x000fe2000000000d */
[----:B------:R-:W-:Y:S01]  /*0500*/  FFMA R14, R9, R14, 0.018033718690276145935 ;  /* 0x3c93bb73090e7423 */ /* 0x000fe2000000000e */
[----:B------:R-:W-:-:S02]  /*0510*/  FFMA R10, R8, 1.4426950216293334961, R11 ;  /* 0x3fb8aa3b080a7823 */ /* 0x000fc4000000000b */
[----:B------:R-:W-:Y:S01]  /*0520*/  FMUL R13, R12, R13 ;  /* 0x0000000d0c0d7220 */ /* 0x000fe20000400000 */
[----:B------:R-:W-:Y:S01]  /*0530*/  FFMA R14, R9, R14, 0.12022458761930465698 ;  /* 0x3df6384f090e7423 */ /* 0x000fe2000000000e */
[----:B------:R-:W-:Y:S02]  /*0540*/  MUFU.RCP R12, R3 ;  /* 0x00000003000c7308 */ /* 0x000fe40000001000 */
[----:B------:R-:W-:Y:S01]  /*0550*/  FFMA R11, R13, 1.4426950216293334961, R10 ;  /* 0x3fb8aa3b0d0b7823 */ /* 0x000fe2000000000a */
[----:B------:R-:W-:-:S03]  /*0560*/  FMUL R9, R9, R14 ;  /* 0x0000000e09097220 */ /* 0x000fc60000400000 */
[----:B------:R-:W-:Y:S01]  /*0570*/  FFMA R10, R8, 1.9251366722983220825e-08, R11 ;  /* 0x32a55e34080a7823 */ /* 0x000fe2000000000b */
[----:B------:R-:W-:-:S04]  /*0580*/  FMUL R11, R9, 3 ;  /* 0x40400000090b7820 */ /* 0x000fc80000400000 */
[----:B------:R-:W-:-:S04]  /*0590*/  FFMA R10, R13, R11, R10 ;  /* 0x0000000b0d0a7223 */ /* 0x000fc8000000000a */
[----:B------:R-:W-:-:S04]  /*05a0*/  FFMA R9, R8, R9, R10 ;  /* 0x0000000908097223 */ /* 0x000fc8000000000a */
[----:B------:R-:W-:-:S04]  /*05b0*/  FADD R11, R0, R9 ;  /* 0x00000009000b7221 */ /* 0x000fc80000000000 */
[----:B------:R-:W-:Y:S01]  /*05c0*/  FMUL R8, R11, 2 ;  /* 0x400000000b087820 */ /* 0x000fe20000400000 */
[----:B------:R-:W-:-:S03]  /*05d0*/  FADD R0, -R0, R11 ;  /* 0x0000000b00007221 */ /* 0x000fc60000000100 */
[----:B------:R-:W0:Y:S01]  /*05e0*/  FRND R13, R8 ;  /* 0x00000008000d7307 */ /* 0x000e220000201000 */
[----:B------:R-:W-:Y:S01]  /*05f0*/  FADD R0, R9, -R0 ;  /* 0x8000000009007221 */ /* 0x000fe20000000000 */
[----:B------:R-:W-:Y:S01]  /*0600*/  FFMA R11, R11, 2, -R8 ;  /* 0x400000000b0b7823 */ /* 0x000fe20000000808 */
[----:B------:R-:W-:-:S03]  /*0610*/  FSETP.GEU.AND P1, PT, R8, RZ, PT ;  /* 0x000000ff0800720b */ /* 0x000fc60003f2e000 */
[----:B------:R-:W-:Y:S01]  /*0620*/  FFMA R0, R0, 2, R11 ;  /* 0x4000000000007823 */ /* 0x000fe2000000000b */
[----:B------:R-:W-:Y:S01]  /*0630*/  MOV R11, 0x391fcb8e ;  /* 0x391fcb8e000b7802 */ /* 0x000fe20000000f00 */
[----:B------:R-:W1:Y:S01]  /*0640*/  F2I.NTZ R10, R8 ;  /* 0x00000008000a7305 */ /* 0x000e620000203100 */
[----:B0-----:R-:W-:Y:S01]  /*0650*/  FADD R9, R8, -R13 ;  /* 0x8000000d08097221 */ /* 0x001fe20000000000 */
[----:B------:R-:W-:-:S03]  /*0660*/  FSETP.GT.AND P0, PT, R13, RZ, PT ;  /* 0x000000ff0d00720b */ /* 0x000fc60003f04000 */
[----:B------:R-:W-:-:S04]  /*0670*/  FADD R0, R0, R9 ;  /* 0x0000000900007221 */ /* 0x000fc80000000000 */
[----:B------:R-:W-:Y:S01]  /*0680*/  FFMA R9, R0, R11, 0.0013391353422775864601 ;  /* 0x3aaf85ed00097423 */ /* 0x000fe2000000000b */
[----:B------:R-:W-:Y:S02]  /*0690*/  SEL R11, RZ, 0x83000000, P0 ;  /* 0x83000000ff0b7807 */ /* 0x000fe40000000000 */
[----:B------:R-:W-:Y:S01]  /*06a0*/  FSETP.GT.AND P0, PT, |R8|, 152, PT ;  /* 0x431800000800780b */ /* 0x000fe20003f04200 */
[----:B------:R-:W-:Y:S01]  /*06b0*/  FFMA R9, R0, R9, 0.0096188392490148544312 ;  /* 0x3c1d985600097423 */ /* 0x000fe20000000009 */
[----:B-1----:R-:W-:Y:S01]  /*06c0*/  LEA R10, R10, -R11, 0x17 ;  /* 0x8000000b0a0a7211 */ /* 0x002fe200078eb8ff */
[----:B------:R-:W-:Y:S02]  /*06d0*/  HFMA2 R8, -RZ, RZ, 1.875, 0 ;  /* 0x3f800000ff087431 */ /* 0x000fe400000001ff */
[----:B------:R-:W-:-:S04]  /*06e0*/  FFMA R9, R0, R9, 0.055503588169813156128 ;  /* 0x3d6357bb00097423 */ /* 0x000fc80000000009 */
[----:B------:R-:W-:-:S04]  /*06f0*/  FFMA R9, R0, R9, 0.24022644758224487305 ;  /* 0x3e75fdec00097423 */ /* 0x000fc80000000009 */
[----:B------:R-:W-:-:S04]  /*0700*/  FFMA R9, R0, R9, 0.69314718246459960938 ;  /* 0x3f31721800097423 */ /* 0x000fc80000000009 */
[----:B------:R-:W-:Y:S01]  /*0710*/  FFMA R9, R0, R9, 1 ;  /* 0x3f80000000097423 */ /* 0x000fe20000000009 */
[----:B------:R-:W-:Y:S01]  /*0720*/  IADD3 R0, PT, PT, R11, 0x7f000000, RZ ;  /* 0x7f0000000b007810 */ /* 0x000fe20007ffe0ff */
[----:B------:R-:W-:-:S04]  /*0730*/  FFMA R11, -R3, R12, 1 ;  /* 0x3f800000030b7423 */ /* 0x000fc8000000010c */
[----:B------:R-:W-:Y:S01]  /*0740*/  FMUL R9, R9, R0 ;  /* 0x0000000009097220 */ /* 0x000fe20000400000 */
[----:B------:R-:W-:-:S03]  /*0750*/  FFMA R0, R12, R11, R12 ;  /* 0x0000000b0c007223 */ /* 0x000fc6000000000c */
[----:B------:R-:W-:Y:S01]  /*0760*/  FMUL R9, R9, R10 ;  /* 0x0000000a09097220 */ /* 0x000fe20000400000 */
[----:B------:R-:W-:Y:S01]  /*0770*/  @P0 FSEL R9, RZ, +INF , !P1 ;  /* 0x7f800000ff090808 */ /* 0x000fe20004800000 */
[----:B------:R-:W-:Y:S06]  /*0780*/  @!P2 BRA `(.L_x_2) ;  /* 0x000000000020a947 */ /* 0x000fec0003800000 */
[----:B------:R-:W-:-:S13]  /*0790*/  FSETP.NAN.AND P0, PT, |R7|, |R7|, PT ;  /* 0x400000070700720b */ /* 0x000fda0003f08200 */
[----:B------:R-:W-:Y:S01]  /*07a0*/  @P0 FADD R8, R7, 2 ;  /* 0x4000000007080421 */ /* 0x000fe20000000000 */
[----:B------:R-:W-:Y:S06]  /*07b0*/  @P0 BRA `(.L_x_2) ;  /* 0x0000000000140947 */ /* 0x000fec0003800000 */
[----:B------:R-:W-:Y:S01]  /*07c0*/  FSETP.NEU.AND P0, PT, |R7|, +INF , PT ;  /* 0x7f8000000700780b */ /* 0x000fe20003f0d200 */
[----:B------:R-:W-:-:S03]  /*07d0*/  IMAD.MOV.U32 R8, RZ, RZ, R9 ;  /* 0x000000ffff087224 */ /* 0x000fc600078e0009 */
[----:B------:R-:W-:-:S13]  /*07e0*/  FSETP.NEU.AND P0, PT, R7, RZ, P0 ;  /* 0x000000ff0700720b */ /* 0x000fda000070d000 */
[----:B------:R-:W-:-:S05]  /*07f0*/  @!P0 FADD R10, R7, R7 ;  /* 0x00000007070a8221 */ /* 0x000fca0000000000 */
[----:B------:R-:W-:-:S07]  /*0800*/  @!P0 LOP3.LUT R8, R10, 0x7fffffff, RZ, 0xc0, !PT ;  /* 0x7fffffff0a088812 */ /* 0x000fce00078ec0ff */
.L_x_2:
[----:B------:R-:W-:Y:S05]  /*0810*/  BSYNC.RECONVERGENT B0 ;  /* 0x0000000000007941 */ /* 0x000fea0003800200 */
.L_x_1:
[----:B------:R-:W0:Y:S01]  /*0820*/  FCHK P0, -R8, R3 ;  /* 0x0000000308007302 */ /* 0x000e220000000100 */
[----:B------:R-:W-:Y:S01]  /*0830*/  FFMA R11, R0, -R8, RZ ;  /* 0x80000008000b7223 */ /* 0x000fe200000000ff */
[----:B------:R-:W-:Y:S03]  /*0840*/  BSSY.RECONVERGENT B0, `(.L_x_3) ;  /* 0x0000007000007945 */ /* 0x000fe60003800200 */
[----:B------:R-:W-:-:S04]  /*0850*/  FFMA R10, -R3, R11, -R8 ;  /* 0x0000000b030a7223 */ /* 0x000fc80000000908 */
[----:B------:R-:W-:Y:S01]  /*0860*/  FFMA R0, R0, R10, R11 ;  /* 0x0000000a00007223 */ /* 0x000fe2000000000b */
[----:B0-----:R-:W-:Y:S06]  /*0870*/  @!P0 BRA `(.L_x_4) ;  /* 0x00000000000c8947 */ /* 0x001fec0003800000 */
[----:B------:R-:W-:Y:S01]  /*0880*/  FADD R0, -R8, -RZ ;  /* 0x800000ff08007221 */ /* 0x000fe20000000100 */
[----:B------:R-:W-:-:S07]  /*0890*/  MOV R8, 0x8b0 ;  /* 0x000008b000087802 */ /* 0x000fce0000000f00 */
[----:B------:R-:W-:Y:S05]  /*08a0*/  CALL.REL.NOINC `($__internal_0_$__cuda_sm3x_div_rn_noftz_f32_slowpath) ;  /* 0x0000000400307944 */ /* 0x000fea0003c00000 */
.L_x_4:
[----:B------:R-:W-:Y:S05]  /*08b0*/  BSYNC.RECONVERGENT B0 ;  /* 0x0000000000007941 */ /* 0x000fea0003800200 */
.L_x_3:
[----:B------:R-:W-:Y:S02]  /*08c0*/  MOV R10, UR8 ;  /* 0x00000008000a7c02 */ /* 0x000fe40008000f00 */
[----:B------:R-:W-:-:S05]  /*08d0*/  MOV R11, UR9 ;  /* 0x00000009000b7c02 */ /* 0x000fca0008000f00 */
[----:B------:R0:W5:Y:S01]  /*08e0*/  LDG.E R10, desc[UR6][R10.64] ;  /* 0x000000060a0a7981 */ /* 0x000162000c1e1900 */
[----:B------:R-:W-:Y:S01]  /*08f0*/  HFMA2 R15, -RZ, RZ, 3.7421875, 0 ;  /* 0x437c0000ff0f7431 */ /* 0x000fe200000001ff */
[----:B------:R-:W-:Y:S01]  /*0900*/  MOV R13, 0x3bbb989d ;  /* 0x3bbb989d000d7802 */ /* 0x000fe20000000f00 */
[----:B------:R-:W1:Y:S01]  /*0910*/  MUFU.RCP R12, R3 ;  /* 0x00000003000c7308 */ /* 0x000e620000001000 */
[----:B------:R-:W-:Y:S03]  /*0920*/  BSSY.RECONVERGENT B0, `(.L_x_5) ;  /* 0x0000013000007945 */ /* 0x000fe60003800200 */
[----:B------:R-:W-:-:S04]  /*0930*/  FFMA.SAT R8, R0, R13, 0.5 ;  /* 0x3f00000000087423 */ /* 0x000fc8000000200d */
[----:B------:R-:W-:-:S04]  /*0940*/  FFMA.RM R8, R8, R15, 12582913 ;  /* 0x4b40000108087423 */ /* 0x000fc8000000400f */
[----:B------:R-:W-:-:S04]  /*0950*/  FADD R13, R8, -12583039 ;  /* 0xcb40007f080d7421 */ /* 0x000fc80000000000 */
[----:B------:R-:W-:Y:S01]  /*0960*/  FFMA R13, R0, 1.4426950216293334961, -R13 ;  /* 0x3fb8aa3b000d7823 */ /* 0x000fe2000000080d */
[----:B-1----:R-:W-:-:S03]  /*0970*/  FFMA R15, -R3, R12, 1 ;  /* 0x3f800000030f7423 */ /* 0x002fc6000000010c */
[----:B------:R-:W-:Y:S01]  /*0980*/  FFMA R13, R0, 1.925963033500011079e-08, R13 ;  /* 0x32a57060000d7823 */ /* 0x000fe2000000000d */
[----:B------:R-:W-:Y:S01]  /*0990*/  FFMA R0, R12, R15, R12 ;  /* 0x0000000f0c007223 */ /* 0x000fe2000000000c */
[----:B------:R-:W-:-:S04]  /*09a0*/  MOV R12, 0x3f800000 ;  /* 0x3f800000000c7802 */ /* 0x000fc80000000f00 */
[----:B------:R-:W1:Y:S01]  /*09b0*/  MUFU.EX2 R13, R13 ;  /* 0x0000000d000d7308 */ /* 0x000e620000000800 */
[----:B0-----:R-:W-:Y:S05]  /*09c0*/  @!P2 BRA `(.L_x_6) ;  /* 0x000000000020a947 */ /* 0x001fea0003800000 */
[----:B------:R-:W-:-:S13]  /*09d0*/  FSETP.NAN.AND P0, PT, |R7|, |R7|, PT ;  /* 0x400000070700720b */ /* 0x000fda0003f08200 */
[----:B------:R-:W-:Y:S01]  /*09e0*/  @P0 FADD R12, R7, 2 ;  /* 0x40000000070c0421 */ /* 0x000fe20000000000 */
[----:B------:R-:W-:Y:S06]  /*09f0*/  @P0 BRA `(.L_x_6) ;  /* 0x0000000000140947 */ /* 0x000fec0003800000 */
[C---:B------:R-:W-:Y:S02]  /*0a00*/  FSETP.NEU.AND P0, PT, |R7|.reuse, +INF , PT ;  /* 0x7f8000000700780b */ /* 0x040fe40003f0d200 */
[----:B------:R-:W-:Y:S02]  /*0a10*/  MOV R12, R9 ;  /* 0x00000009000c7202 */ /* 0x000fe40000000f00 */
[----:B------:R-:W-:-:S13]  /*0a20*/  FSETP.NEU.AND P0, PT, R7, RZ, P0 ;  /* 0x000000ff0700720b */ /* 0x000fda000070d000 */
[----:B------:R-:W-:-:S05]  /*0a30*/  @!P0 FADD R7, R7, R7 ;  /* 0x0000000707078221 */ /* 0x000fca0000000000 */
[----:B------:R-:W-:-:S07]  /*0a40*/  @!P0 LOP3.LUT R12, R7, 0x7fffffff, RZ, 0xc0, !PT ;  /* 0x7fffffff070c8812 */ /* 0x000fce00078ec0ff */
.L_x_6:
[----:B------:R-:W-:Y:S05]  /*0a50*/  BSYNC.RECONVERGENT B0 ;  /* 0x0000000000007941 */ /* 0x000fea0003800200 */
.L_x_5:
[----:B------:R-:W0:Y:S01]  /*0a60*/  FCHK P0, -R12, R3 ;  /* 0x000000030c007302 */ /* 0x000e220000000100 */
[----:B------:R-:W-:Y:S01]  /*0a70*/  SHF.L.U32 R8, R8, 0x17, RZ ;  /* 0x0000001708087819 */ /* 0x000fe200000006ff */
[----:B------:R-:W-:Y:S01]  /*0a80*/  FFMA R7, R0, -R12, RZ ;  /* 0x8000000c00077223 */ /* 0x000fe200000000ff */
[----:B------:R-:W-:Y:S03]  /*0a90*/  BSSY.RECONVERGENT B0, `(.L_x_7) ;  /* 0x0000009000007945 */ /* 0x000fe60003800200 */
[----:B------:R-:W-:Y:S01]  /*0aa0*/  FFMA R9, -R3, R7, -R12 ;  /* 0x0000000703097223 */ /* 0x000fe2000000090c */
[----:B-1----:R-:W-:-:S03]  /*0ab0*/  FMUL R8, R8, R13 ;  /* 0x0000000d08087220 */ /* 0x002fc60000400000 */
[----:B------:R-:W-:Y:S01]  /*0ac0*/  FFMA R0, R0, R9, R7 ;  /* 0x0000000900007223 */ /* 0x000fe20000000007 */
[----:B-----5:R-:W-:Y:S01]  /*0ad0*/  FFMA R5, R8, R10, R5 ;  /* 0x0000000a08057223 */ /* 0x020fe20000000005 */
[----:B0-----:R-:W-:Y:S06]  /*0ae0*/  @!P0 BRA `(.L_x_8) ;  /* 0x00000000000c8947 */ /* 0x001fec0003800000 */
[----:B------:R-:W-:Y:S01]  /*0af0*/  FADD R0, -R12, -RZ ;  /* 0x800000ff0c007221 */ /* 0x000fe20000000100 */
[----:B------:R-:W-:-:S07]  /*0b00*/  MOV R8, 0xb20 ;  /* 0x00000b2000087802 */ /* 0x000fce0000000f00 */
[----:B------:R-:W-:Y:S05]  /*0b10*/  CALL.REL.NOINC `($__internal_0_$__cuda_sm3x_div_rn_noftz_f32_slowpath) ;  /* 0x0000000000947944 */ /* 0x000fea0003c00000 */
.L_x_8:
[----:B------:R-:W-:Y:S05]  /*0b20*/  BSYNC.RECONVERGENT B0 ;  /* 0x0000000000007941 */ /* 0x000fea0003800200 */
.L_x_7:
[----:B------:R-:W-:Y:S02]  /*0b30*/  HFMA2 R8, -RZ, RZ, 3.7421875, 0 ;  /* 0x437c0000ff087431 */ /* 0x000fe400000001ff */
[----:B------:R-:W-:Y:S01]  /*0b40*/  IMAD.MOV.U32 R7, RZ, RZ, 0x3bbb989d ;  /* 0x3bbb989dff077424 */ /* 0x000fe200078e00ff */
[----:B------:R-:W-:Y:S02]  /*0b50*/  UIADD3 UR8, UP0, UPT, UR8, 0x4, URZ ;  /* 0x0000000408087890 */ /* 0x000fe4000ff1e0ff */
[----:B------:R-:W-:Y:S01]  /*0b60*/  UIADD3 UR4, UPT, UPT, UR4, 0x1, URZ ;  /* 0x0000000104047890 */ /* 0x000fe2000fffe0ff */
[----:B------:R-:W-:Y:S01]  /*0b70*/  FFMA.SAT R7, R0, R7, 0.5 ;  /* 0x3f00000000077423 */ /* 0x000fe20000002007 */
[----:B------:R-:W-:Y:S02]  /*0b80*/  UIADD3.X UR9, UPT, UPT, URZ, UR9, URZ, UP0, !UPT ;  /* 0x00000009ff097290 */ /* 0x000fe400087fe4ff */
[----:B------:R-:W-:Y:S01]  /*0b90*/  UISETP.NE.AND UP0, UPT, UR4, URZ, UPT ;  /* 0x000000ff0400728c */ /* 0x000fe2000bf05270 */
[----:B------:R-:W-:Y:S01]  /*0ba0*/  FFMA.RM R7, R7, R8, 12582913 ;  /* 0x4b40000107077423 */ /* 0x000fe20000004008 */
[----:B------:R-:W-:-:S03]  /*0bb0*/  UIADD3 UR10, UP1, UPT, UR10, 0x4, URZ ;  /* 0x000000040a0a7890 */ /* 0x000fc6000ff3e0ff */
[C---:B------:R-:W-:Y:S01]  /*0bc0*/  FADD R9, R7.reuse, -12583039 ;  /* 0xcb40007f07097421 */ /* 0x040fe20000000000 */
[----:B------:R-:W-:Y:S01]  /*0bd0*/  SHF.L.U32 R7, R7, 0x17, RZ ;  /* 0x0000001707077819 */ /* 0x000fe200000006ff */
[----:B------:R-:W-:Y:S02]  /*0be0*/  UIADD3.X UR11, UPT, UPT, URZ, UR11, URZ, UP1, !UPT ;  /* 0x0000000bff0b7290 */ /* 0x000fe40008ffe4ff */
[----:B------:R-:W-:-:S04]  /*0bf0*/  FFMA R9, R0, 1.4426950216293334961, -R9 ;  /* 0x3fb8aa3b00097823 */ /* 0x000fc80000000809 */
[----:B------:R-:W-:-:S06]  /*0c00*/  FFMA R9, R0, 1.925963033500011079e-08, R9 ;  /* 0x32a5706000097823 */ /* 0x000fcc0000000009 */
[----:B------:R-:W0:Y:S02]  /*0c10*/  MUFU.EX2 R9, R9 ;  /* 0x0000000900097308 */ /* 0x000e240000000800 */
[----:B0-----:R-:W-:Y:S01]  /*0c20*/  FFMA R6, R7, R9, R6 ;  /* 0x0000000907067223 */ /* 0x001fe20000000006 */
[----:B------:R-:W-:Y:S06]  /*0c30*/  BRA.U UP0, `(.L_x_9) ;  /* 0xfffffff500c07547 */ /* 0x000fec000b83ffff */
.L_x_0:
[----:B------:R-:W1:Y:S01]  /*0c40*/  MUFU.RCP R3, R6 ;  /* 0x0000000600037308 */ /* 0x000e620000001000 */
[----:B------:R-:W-:Y:S07]  /*0c50*/  BSSY.RECONVERGENT B0, `(.L_x_10) ;  /* 0x000000d000007945 */ /* 0x000fee0003800200 */
[----:B------:R-:W2:Y:S01]  /*0c60*/  FCHK P0, R5, R6 ;  /* 0x0000000605007302 */ /* 0x000ea20000000000 */
[----:B-1----:R-:W-:-:S04]  /*0c70*/  FFMA R0, R3, -R6, 1 ;  /* 0x3f80000003007423 */ /* 0x002fc80000000806 */
[----:B------:R-:W-:-:S04]  /*0c80*/  FFMA R0, R3, R0, R3 ;  /* 0x0000000003007223 */ /* 0x000fc80000000003 */
[----:B------:R-:W-:-:S04]  /*0c90*/  FFMA R4, R0, R5, RZ ;  /* 0x0000000500047223 */ /* 0x000fc800000000ff */
[----:B------:R-:W-:-:S04]  /*0ca0*/  FFMA R3, R4, -R6, R5 ;  /* 0x8000000604037223 */ /* 0x000fc80000000005 */
[----:B------:R-:W-:Y:S01]  /*0cb0*/  FFMA R7, R0, R3, R4 ;  /* 0x0000000300077223 */ /* 0x000fe20000000004 */
[----:B--2---:R-:W-:Y:S06]  /*0cc0*/  @!P0 BRA `(.L_x_11) ;  /* 0x0000000000148947 */ /* 0x004fec0003800000 */
[----:B------:R-:W-:Y:S02]  /*0cd0*/  MOV R0, R5 ;  /* 0x0000000500007202 */ /* 0x000fe40000000f00 */
[----:B------:R-:W-:Y:S02]  /*0ce0*/  MOV R3, R6 ;  /* 0x0000000600037202 */ /* 0x000fe40000000f00 */
[----:B------:R-:W-:-:S07]  /*0cf0*/  MOV R8, 0xd10 ;  /* 0x00000d1000087802 */ /* 0x000fce0000000f00 */
[----:B0-----:R-:W-:Y:S05]  /*0d00*/  CALL.REL.NOINC `($__internal_0_$__cuda_sm3x_div_rn_noftz_f32_slowpath) ;  /* 0x0000000000187944 */ /* 0x001fea0003c00000 */
[----:B------:R-:W-:-:S07]  /*0d10*/  MOV R7, R0 ;  /* 0x0000000000077202 */ /* 0x000fce0000000f00 */
.L_x_11:
[----:B0-----:R-:W-:Y:S05]  /*0d20*/  BSYNC.RECONVERGENT B0 ;  /* 0x0000000000007941 */ /* 0x001fea0003800200 */
.L_x_10:
[----:B------:R-:W0:Y:S02]  /*0d30*/  LDC.64 R4, c[0x0][0x390] ;  /* 0x0000e400ff047b82 */ /* 0x000e240000000a00 */
[----:B0-----:R-:W-:-:S05]  /*0d40*/  IMAD.WIDE R2, R2, 0x4, R4 ;  /* 0x0000000402027825 */ /* 0x001fca00078e0204 */
[----:B------:R-:W-:Y:S01]  /*0d50*/  STG.E desc[UR6][R2.64], R7 ;  /* 0x0000000702007986 */ /* 0x000fe2000c101906 */
[----:B------:R-:W-:Y:S05]  /*0d60*/  EXIT ;  /* 0x000000000000794d */ /* 0x000fea0003800000 */
        .weak           $__internal_0_$__cuda_sm3x_div_rn_noftz_f32_slowpath
        .type           $__internal_0_$__cuda_sm3x_div_rn_noftz_f32_slowpath,@function
        .size           $__internal_0_$__cuda_sm3x_div_rn_noftz_f32_slowpath,(.L_x_24 - $__internal_0_$__cuda_sm3x_div_rn_noftz_f32_slowpath)
$__internal_0_$__cuda_sm3x_div_rn_noftz_f32_slowpath:
[--C-:B------:R-:W-:Y:S01]  /*0d70*/  SHF.R.U32.HI R11, RZ, 0x17, R3.reuse ;  /* 0x00000017ff0b7819 */ /* 0x100fe20000011603 */
[----:B------:R-:W-:Y:S01]  /*0d80*/  BSSY.RECONVERGENT B1, `(.L_x_12) ;  /* 0x0000063000017945 */ /* 0x000fe20003800200 */
[----:B------:R-:W-:Y:S01]  /*0d90*/  SHF.R.U32.HI R10, RZ, 0x17, R0 ;  /* 0x00000017ff0a7819 */ /* 0x000fe20000011600 */
[----:B------:R-:W-:Y:S01]  /*0da0*/  IMAD.MOV.U32 R13, RZ, RZ, R3 ;  /* 0x000000ffff0d7224 */ /* 0x000fe200078e0003 */
[----:B------:R-:W-:Y:S02]  /*0db0*/  LOP3.LUT R11, R11, 0xff, RZ, 0xc0, !PT ;  /* 0x000000ff0b0b7812 */ /* 0x000fe400078ec0ff */
[----:B------:R-:W-:Y:S02]  /*0dc0*/  LOP3.LUT R16, R10, 0xff, RZ, 0xc0, !PT ;  /* 0x000000ff0a107812 */ /* 0x000fe400078ec0ff */
[----:B------:R-:W-:Y:S02]  /*0dd0*/  IADD3 R14, PT, PT, R11, -0x1, RZ ;  /* 0xffffffff0b0e7810 */ /* 0x000fe40007ffe0ff */
[----:B------:R-:W-:-:S02]  /*0de0*/  IADD3 R12, PT, PT, R16, -0x1, RZ ;  /* 0xffffffff100c7810 */ /* 0x000fc40007ffe0ff */
[----:B------:R-:W-:-:S04]  /*0df0*/  ISETP.GT.U32.AND P0, PT, R14, 0xfd, PT ;  /* 0x000000fd0e00780c */ /* 0x000fc80003f04070 */
[----:B------:R-:W-:-:S13]  /*0e00*/  ISETP.GT.U32.OR P0, PT, R12, 0xfd, P0 ;  /* 0x000000fd0c00780c */ /* 0x000fda0000704470 */
[----:B------:R-:W-:Y:S01]  /*0e10*/  @!P0 MOV R10, RZ ;  /* 0x000000ff000a8202 */ /* 0x000fe20000000f00 */
[----:B------:R-:W-:Y:S06]  /*0e20*/  @!P0 BRA `(.L_x_13) ;  /* 0x00000000005c8947 */ /* 0x000fec0003800000 */
[----:B------:R-:W-:Y:S02]  /*0e30*/  FSETP.GTU.FTZ.AND P0, PT, |R0|, +INF , PT ;  /* 0x7f8000000000780b */ /* 0x000fe40003f1c200 */
[----:B------:R-:W-:-:S04]  /*0e40*/  FSETP.GTU.FTZ.AND P1, PT, |R3|, +INF , PT ;  /* 0x7f8000000300780b */ /* 0x000fc80003f3c200 */
[----:B------:R-:W-:-:S13]  /*0e50*/  PLOP3.LUT P0, PT, P0, P1, PT, 0xf8, 0x8f ;  /* 0x00000000008f781c */ /* 0x000fda0000703f70 */
[----:B------:R-:W-:Y:S05]  /*0e60*/  @P0 BRA `(.L_x_14) ;  /* 0x00000004004c0947 */ /* 0x000fea0003800000 */
[----:B------:R-:W-:-:S13]  /*0e70*/  LOP3.LUT P0, RZ, R13, 0x7fffffff, R0, 0xc8, !PT ;  /* 0x7fffffff0dff7812 */ /* 0x000fda000780c800 */
[----:B------:R-:W-:Y:S05]  /*0e80*/  @!P0 BRA `(.L_x_15) ;  /* 0x00000004003c8947 */ /* 0x000fea0003800000 */
[C---:B------:R-:W-:Y:S02]  /*0e90*/  FSETP.NEU.FTZ.AND P3, PT, |R0|.reuse, +INF , PT ;  /* 0x7f8000000000780b */ /* 0x040fe40003f7d200 */
[----:B------:R-:W-:Y:S02]  /*0ea0*/  FSETP.NEU.FTZ.AND P1, PT, |R3|, +INF , PT ;  /* 0x7f8000000300780b */ /* 0x000fe40003f3d200 */
[----:B------:R-:W-:-:S11]  /*0eb0*/  FSETP.NEU.FTZ.AND P0, PT, |R0|, +INF , PT ;  /* 0x7f8000000000780b */ /* 0x000fd60003f1d200 */
[----:B------:R-:W-:Y:S05]  /*0ec0*/  @!P1 BRA !P3, `(.L_x_15) ;  /* 0x00000004002c9947 */ /* 0x000fea0005800000 */
[----:B------:R-:W-:-:S04]  /*0ed0*/  LOP3.LUT P3, RZ, R0, 0x7fffffff, RZ, 0xc0, !PT ;  /* 0x7fffffff00ff7812 */ /* 0x000fc8000786c0ff */
[----:B------:R-:W-:-:S13]  /*0ee0*/  PLOP3.LUT P1, PT, P1, P3, PT, 0x2f, 0xf2 ;  /* 0x0000000000f2781c */ /* 0x000fda0000f26577 */
[----:B------:R-:W-:Y:S05]  /*0ef0*/  @P1 BRA `(.L_x_16) ;  /* 0x0000000400181947 */ /* 0x000fea0003800000 */
[----:B------:R-:W-:-:S04]  /*0f00*/  LOP3.LUT P1, RZ, R13, 0x7fffffff, RZ, 0xc0, !PT ;  /* 0x7fffffff0dff7812 */ /* 0x000fc8000782c0ff */
[----:B------:R-:W-:-:S13]  /*0f10*/  PLOP3.LUT P0, PT, P0, P1, PT, 0x2f, 0xf2 ;  /* 0x0000000000f2781c */ /* 0x000fda0000702577 */
[----:B------:R-:W-:Y:S05]  /*0f20*/  @P0 BRA `(.L_x_17) ;  /* 0x0000000400000947 */ /* 0x000fea0003800000 */
[----:B------:R-:W-:Y:S02]  /*0f30*/  ISETP.GE.AND P0, PT, R12, RZ, PT ;  /* 0x000000ff0c00720c */ /* 0x000fe40003f06270 */
[----:B------:R-:W-:-:S11]  /*0f40*/  ISETP.GE.AND P1, PT, R14, RZ, PT ;  /* 0x000000ff0e00720c */ /* 0x000fd60003f26270 */
[----:B------:R-:W-:Y:S01]  /*0f50*/  @P0 MOV R10, RZ ;  /* 0x000000ff000a0202 */ /* 0x000fe20000000f00 */
[----:B------:R-:W-:Y:S01]  /*0f60*/  @!P0 FFMA R0, R0, 1.84467440737095516160e+19, RZ ;  /* 0x5f80000000008823 */ /* 0x000fe200000000ff */
[----:B------:R-:W-:Y:S01]  /*0f70*/  @!P0 MOV R10, 0xffffffc0 ;  /* 0xffffffc0000a8802 */ /* 0x000fe20000000f00 */
[----:B------:R-:W-:-:S03]  /*0f80*/  @!P1 FFMA R13, R3, 1.84467440737095516160e+19, RZ ;  /* 0x5f800000030d9823 */ /* 0x000fc600000000ff */
[----:B------:R-:W-:-:S07]  /*0f90*/  @!P1 IADD3 R10, PT, PT, R10, 0x40, RZ ;  /* 0x000000400a0a9810 */ /* 0x000fce0007ffe0ff */
.L_x_13:
[----:B------:R-:W-:Y:S01]  /*0fa0*/  LEA R12, R11, 0xc0800000, 0x17 ;  /* 0xc08000000b0c7811 */ /* 0x000fe200078eb8ff */
[----:B------:R-:W-:Y:S03]  /*0fb0*/  BSSY.RECONVERGENT B2, `(.L_x_18) ;  /* 0x0000036000027945 */ /* 0x000fe60003800200 */
[----:B------:R-:W-:Y:S02]  /*0fc0*/  IADD3 R13, PT, PT, -R12, R13, RZ ;  /* 0x0000000d0c0d7210 */ /* 0x000fe40007ffe1ff */
[----:B------:R-:W-:Y:S02]  /*0fd0*/  IADD3 R12, PT, PT, R16, -0x7f, RZ ;  /* 0xffffff81100c7810 */ /* 0x000fe40007ffe0ff */
[----:B------:R0:W1:Y:S01]  /*0fe0*/  MUFU.RCP R14, R13 ;  /* 0x0000000d000e7308 */ /* 0x0000620000001000 */
[----:B------:R-:W-:Y:S02]  /*0ff0*/  FADD.FTZ R15, -R13, -RZ ;  /* 0x800000ff0d0f7221 */ /* 0x000fe40000010100 */
[C---:B------:R-:W-:Y:S01]  /*1000*/  IMAD R0, R12.reuse, -0x800000, R0 ;  /* 0xff8000000c007824 */ /* 0x040fe200078e0200 */
[----:B0-----:R-:W-:-:S04]  /*1010*/  IADD3 R13, PT, PT, R12, 0x7f, -R11 ;  /* 0x0000007f0c0d7810 */ /* 0x001fc80007ffe80b */
[----:B------:R-:W-:Y:S01]  /*1020*/  IADD3 R13, PT, PT, R13, R10, RZ ;  /* 0x0000000a0d0d7210 */ /* 0x000fe20007ffe0ff */
[----:B-1----:R-:W-:-:S04]  /*1030*/  FFMA R17, R14, R15, 1 ;  /* 0x3f8000000e117423 */ /* 0x002fc8000000000f */
[----:B------:R-:W-:-:S04]  /*1040*/  FFMA R19, R14, R17, R14 ;  /* 0x000000110e137223 */ /* 0x000fc8000000000e */
[----:B------:R-:W-:-:S04]  /*1050*/  FFMA R14, R0, R19, RZ ;  /* 0x00000013000e7223 */ /* 0x000fc800000000ff */
[----:B------:R-:W-:-:S04]  /*1060*/  FFMA R17, R15, R14, R0 ;  /* 0x0000000e0f117223 */ /* 0x000fc80000000000 */
[----:B------:R-:W-:-:S04]  /*1070*/  FFMA R14, R19, R17, R14 ;  /* 0x00000011130e7223 */ /* 0x000fc8000000000e */
[----:B------:R-:W-:-:S04]  /*1080*/  FFMA R15, R15, R14, R0 ;  /* 0x0000000e0f0f7223 */ /* 0x000fc80000000000 */
[----:B------:R-:W-:-:S05]  /*1090*/  FFMA R0, R19, R15, R14 ;  /* 0x0000000f13007223 */ /* 0x000fca000000000e */
[----:B------:R-:W-:-:S04]  /*10a0*/  SHF.R.U32.HI R11, RZ, 0x17, R0 ;  /* 0x00000017ff0b7819 */ /* 0x000fc80000011600 */
[----:B------:R-:W-:-:S05]  /*10b0*/  LOP3.LUT R11, R11, 0xff, RZ, 0xc0, !PT ;  /* 0x000000ff0b0b7812 */ /* 0x000fca00078ec0ff */
[----:B------:R-:W-:-:S05]  /*10c0*/  IMAD.IADD R16, R11, 0x1, R13 ;  /* 0x000000010b107824 */ /* 0x000fca00078e020d */
[----:B------:R-:W-:-:S04]  /*10d0*/  IADD3 R10, PT, PT, R16, -0x1, RZ ;  /* 0xffffffff100a7810 */ /* 0x000fc80007ffe0ff */
[----:B------:R-:W-:-:S13]  /*10e0*/  ISETP.GE.U32.AND P0, PT, R10, 0xfe, PT ;  /* 0x000000fe0a00780c */ /* 0x000fda0003f06070 */
[----:B------:R-:W-:Y:S05]  /*10f0*/  @!P0 BRA `(.L_x_19) ;  /* 0x0000000000808947 */ /* 0x000fea0003800000 */
[----:B------:R-:W-:-:S13]  /*1100*/  ISETP.GT.AND P0, PT, R16, 0xfe, PT ;  /* 0x000000fe1000780c */ /* 0x000fda0003f04270 */
[----:B------:R-:W-:Y:S05]  /*1110*/  @P0 BRA `(.L_x_20) ;  /* 0x00000000006c0947 */ /* 0x000fea0003800000 */
[----:B------:R-:W-:-:S13]  /*1120*/  ISETP.GE.AND P0, PT, R16, 0x1, PT ;  /* 0x000000011000780c */ /* 0x000fda0003f06270 */
[----:B------:R-:W-:Y:S05]  /*1130*/  @P0 BRA `(.L_x_21) ;  /* 0x0000000000740947 */ /* 0x000fea0003800000 */
[----:B------:R-:W-:Y:S02]  /*1140*/  ISETP.GE.AND P0, PT, R16, -0x18, PT ;  /* 0xffffffe81000780c */ /* 0x000fe40003f06270 */
[----:B------:R-:W-:-:S11]  /*1150*/  LOP3.LUT R0, R0, 0x80000000, RZ, 0xc0, !PT ;  /* 0x8000000000007812 */ /* 0x000fd600078ec0ff */
[----:B------:R-:W-:Y:S05]  /*1160*/  @!P0 BRA `(.L_x_21) ;  /* 0x0000000000688947 */ /* 0x000fea0003800000 */
[CCC-:B------:R-:W-:Y:S01]  /*1170*/  FFMA.RZ R10, R19.reuse, R15.reuse, R14.reuse ;  /* 0x0000000f130a7223 */ /* 0x1c0fe2000000c00e */
[C---:B------:R-:W-:Y:S01]  /*1180*/  IADD3 R13, PT, PT, R16.reuse, 0x20, RZ ;  /* 0x00000020100d7810 */ /* 0x040fe20007ffe0ff */
[CCC-:B------:R-:W-:Y:S01]  /*1190*/  FFMA.RM R11, R19.reuse, R15.reuse, R14.reuse ;  /* 0x0000000f130b7223 */ /* 0x1c0fe2000000400e */
[----:B------:R-:W-:Y:S02]  /*11a0*/  ISETP.NE.AND P3, PT, R16, RZ, PT ;  /* 0x000000ff1000720c */ /* 0x000fe40003f65270 */
[----:B------:R-:W-:Y:S01]  /*11b0*/  LOP3.LUT R12, R10, 0x7fffff, RZ, 0xc0, !PT ;  /* 0x007fffff0a0c7812 */ /* 0x000fe200078ec0ff */
[----:B------:R-:W-:Y:S01]  /*11c0*/  FFMA.RP R10, R19, R15, R14 ;  /* 0x0000000f130a7223 */ /* 0x000fe2000000800e */
[----:B------:R-:W-:Y:S02]  /*11d0*/  ISETP.NE.AND P1, PT, R16, RZ, PT ;  /* 0x000000ff1000720c */ /* 0x000fe40003f25270 */
[----:B------:R-:W-:Y:S02]  /*11e0*/  LOP3.LUT R12, R12, 0x800000, RZ, 0xfc, !PT ;  /* 0x008000000c0c7812 */ /* 0x000fe400078efcff */
[----:B------:R-:W-:-:S02]  /*11f0*/  IADD3 R14, PT, PT, -R16, RZ, RZ ;  /* 0x000000ff100e7210 */ /* 0x000fc40007ffe1ff */
[----:B------:R-:W-:Y:S02]  /*1200*/  SHF.L.U32 R13, R12, R13, RZ ;  /* 0x0000000d0c0d7219 */ /* 0x000fe400000006ff */
[----:B------:R-:W-:Y:S02]  /*1210*/  FSETP.NEU.FTZ.AND P0, PT, R10, R11, PT ;  /* 0x0000000b0a00720b */ /* 0x000fe40003f1d000 */
[----:B------:R-:W-:Y:S02]  /*1220*/  SEL R11, R14, RZ, P3 ;  /* 0x000000ff0e0b7207 */ /* 0x000fe40001800000 */
[----:B------:R-:W-:Y:S02]  /*1230*/  ISETP.NE.AND P1, PT, R13, RZ, P1 ;  /* 0x000000ff0d00720c */ /* 0x000fe40000f25270 */
[----:B------:R-:W-:Y:S02]  /*1240*/  SHF.R.U32.HI R11, RZ, R11, R12 ;  /* 0x0000000bff0b7219 */ /* 0x000fe4000001160c */
[----:B------:R-:W-:-:S02]  /*1250*/  PLOP3.LUT P0, PT, P0, P1, PT, 0xf8, 0x8f ;  /* 0x00000000008f781c */ /* 0x000fc40000703f70 */
[----:B------:R-:W-:Y:S02]  /*1260*/  SHF.R.U32.HI R13, RZ, 0x1, R11 ;  /* 0x00000001ff0d7819 */ /* 0x000fe4000001160b */
[----:B------:R-:W-:-:S04]  /*1270*/  SEL R10, RZ, 0x1, !P0 ;  /* 0x00000001ff0a7807 */ /* 0x000fc80004000000 */
[----:B------:R-:W-:-:S04]  /*1280*/  LOP3.LUT R10, R10, 0x1, R13, 0xf8, !PT ;  /* 0x000000010a0a7812 */ /* 0x000fc800078ef80d */
[----:B------:R-:W-:-:S04]  /*1290*/  LOP3.LUT R10, R10, R11, RZ, 0xc0, !PT ;  /* 0x0000000b0a0a7212 */ /* 0x000fc800078ec0ff */
[----:B------:R-:W-:-:S04]  /*12a0*/  IADD3 R13, PT, PT, R13, R10, RZ ;  /* 0x0000000a0d0d7210 */ /* 0x000fc80007ffe0ff */
[----:B------:R-:W-:Y:S01]  /*12b0*/  LOP3.LUT R0, R13, R0, RZ, 0xfc, !PT ;  /* 0x000000000d007212 */ /* 0x000fe200078efcff */
[----:B------:R-:W-:Y:S06]  /*12c0*/  BRA `(.L_x_21) ;  /* 0x0000000000107947 */ /* 0x000fec0003800000 */
.L_x_20:
[----:B------:R-:W-:-:S04]  /*12d0*/  LOP3.LUT R0, R0, 0x80000000, RZ, 0xc0, !PT ;  /* 0x8000000000007812 */ /* 0x000fc800078ec0ff */
[----:B------:R-:W-:Y:S01]  /*12e0*/  LOP3.LUT R0, R0, 0x7f800000, RZ, 0xfc, !PT ;  /* 0x7f80000000007812 */ /* 0x000fe200078efcff */
[----:B------:R-:W-:Y:S06]  /*12f0*/  BRA `(.L_x_21) ;  /* 0x0000000000047947 */ /* 0x000fec0003800000 */
.L_x_19:
[----:B------:R-:W-:-:S07]  /*1300*/  LEA R0, R13, R0, 0x17 ;  /* 0x000000000d007211 */ /* 0x000fce00078eb8ff */
.L_x_21:
[----:B------:R-:W-:Y:S05]  /*1310*/  BSYNC.RECONVERGENT B2 ;  /* 0x0000000000027941 */ /* 0x000fea0003800200 */
.L_x_18:
[----:B------:R-:W-:Y:S05]  /*1320*/  BRA `(.L_x_22) ;  /* 0x0000000000207947 */ /* 0x000fea0003800000 */
.L_x_17:
[----:B------:R-:W-:-:S04]  /*1330*/  LOP3.LUT R0, R13, 0x80000000, R0, 0x48, !PT ;  /* 0x800000000d007812 */ /* 0x000fc800078e4800 */
[----:B------:R-:W-:Y:S01]  /*1340*/  LOP3.LUT R0, R0, 0x7f800000, RZ, 0xfc, !PT ;  /* 0x7f80000000007812 */ /* 0x000fe200078efcff */
[----:B------:R-:W-:Y:S06]  /*1350*/  BRA `(.L_x_22) ;  /* 0x0000000000147947 */ /* 0x000fec0003800000 */
.L_x_16:
[----:B------:R-:W-:Y:S01]  /*1360*/  LOP3.LUT R0, R13, 0x80000000, R0, 0x48, !PT ;  /* 0x800000000d007812 */ /* 0x000fe200078e4800 */
[----:B------:R-:W-:Y:S06]  /*1370*/  BRA `(.L_x_22) ;  /* 0x00000000000c7947 */ /* 0x000fec0003800000 */
.L_x_15:
[----:B------:R-:W0:Y:S01]  /*1380*/  MUFU.RSQ R0, -QNAN ;  /* 0xffc0000000007908 */ /* 0x000e220000001400 */
[----:B------:R-:W-:Y:S05]  /*1390*/  BRA `(.L_x_22) ;  /* 0x0000000000047947 */ /* 0x000fea0003800000 */
.L_x_14:
[----:B------:R-:W-:-:S07]  /*13a0*/  FADD.FTZ R0, R0, R3 ;  /* 0x0000000300007221 */ /* 0x000fce0000010000 */
.L_x_22:
[----:B------:R-:W-:Y:S05]  /*13b0*/  BSYNC.RECONVERGENT B1 ;  /* 0x0000000000017941 */ /* 0x000fea0003800200 */
.L_x_12:
[----:B------:R-:W-:Y:S01]  /*13c0*/  HFMA2 R11, -RZ, RZ, 0, 0 ;  /* 0x00000000ff0b7431 */ /* 0x000fe200000001ff */
[----:B------:R-:W-:-:S04]  /*13d0*/  MOV R10, R8 ;  /* 0x00000008000a7202 */ /* 0x000fc80000000f00 */
[----:B0-----:R-:W-:Y:S05]  /*13e0*/  RET.REL.NODEC R10 `(_Z14funtion_smoothPfS_S_i) ;  /* 0xffffffec0a047950 */ /* 0x001fea0003c3ffff */
.L_x_23:
[----:B------:R-:W-:-:S00]  /*13f0*/  BRA `(.L_x_23) ;  /* 0xfffffffc00fc7947 */ /* 0x000fc0000383ffff */
[----:B------:R-:W-:-:S00]  /*1400*/  NOP ;  /* 0x0000000000007918 */ /* 0x000fc00000000000 */
[----:B------:R-:W-:-:S00]  /*1410*/  NOP ;  /* 0x0000000000007918 */ /* 0x000fc00000000000 */
[----:B------:R-:W-:-:S00]  /*1420*/  NOP ;  /* 0x0000000000007918 */ /* 0x000fc00000000000 */
[----:B------:R-:W-:-:S00]  /*1430*/  NOP ;  /* 0x0000000000007918 */ /* 0x000fc00000000000 */
[----:B------:R-:W-:-:S00]  /*1440*/  NOP ;  /* 0x0000000000007918 */ /* 0x000fc00000000000 */
[----:B------:R-:W-:-:S00]  /*1450*/  NOP ;  /* 0x0000000000007918 */ /* 0x000fc00000000000 */
[----:B------:R-:W-:-:S00]  /*1460*/  NOP ;  /* 0x0000000000007918 */ /* 0x000fc00000000000 */
[----:B------:R-:W-:-:S00]  /*1470*/  NOP ;  /* 0x0000000000007918 */ /* 0x000fc00000000000 */
.L_x_24:


//--------------------- .nv.shared.reserved.0     --------------------------
	.section	.nv.shared.reserved.0,"aw",@nobits
	.weak		__nv_reservedSMEM_offset_0_alias
	.size		__nv_reservedSMEM_offset_0_alias, 0, 64
	.other		__nv_reservedSMEM_offset_0_alias,@"STO_CUDA_RESERVED_SHARED STV_DEFAULT"
__nv_reservedSMEM_offset_0_alias:
	.zero		0
	.zero		64


//--------------------- .nv.constant0._Z14funtion_smoothPfS_S_i --------------------------
	.section	.nv.constant0._Z14funtion_smoothPfS_S_i,"a",@progbits
	.sectionflags	@""
	.align	4
.nv.constant0._Z14funtion_smoothPfS_S_i:
	.zero		924


//--------------------- SYMBOLS --------------------------

	.type		.nv.reservedSmem.offset0,@object
	.size		.nv.reservedSmem.offset0,0x4
